	.headerflags	@"EF_CUDA_TEXMODE_UNIFIED EF_CUDA_64BIT_ADDRESS EF_CUDA_ACCELERATORS EF_CUDA_SM90 EF_CUDA_VIRTUAL_SM(EF_CUDA_SM90)"
	.elftype	@"ET_EXEC"


//--------------------- .nv.info                  --------------------------
	.section	.nv.info,"",@"SHT_CUDA_INFO"
	.align	4


	//----- nvinfo : EIATTR_REGCOUNT
	.align		4
        /*0000*/ 	.byte	0x04, 0x2f
        /*0002*/ 	.short	(.L_3 - .L_2)
	.align		4
.L_2:
        /*0004*/ 	.word	index@(triton_poi_fused_clamp_convolution_div_pow_sqrt_sub_7)
        /*0008*/ 	.word	0x00000010


	//----- nvinfo : EIATTR_MIN_STACK_SIZE
	.align		4
.L_3:
        /*000c*/ 	.byte	0x04, 0x12
        /*000e*/ 	.short	(.L_5 - .L_4)
	.align		4
.L_4:
        /*0010*/ 	.word	index@(triton_poi_fused_clamp_convolution_div_pow_sqrt_sub_7)
        /*0014*/ 	.word	0x00000000


	//----- nvinfo : EIATTR_FRAME_SIZE
	.align		4
.L_5:
        /*0018*/ 	.byte	0x04, 0x11
        /*001a*/ 	.short	(.L_7 - .L_6)
	.align		4
.L_6:
        /*001c*/ 	.word	index@(triton_poi_fused_clamp_convolution_div_pow_sqrt_sub_7)
        /*0020*/ 	.word	0x00000000


	//----- nvinfo : EIATTR_MIN_STACK_SIZE
	.align		4
.L_7:
        /*0024*/ 	.byte	0x04, 0x12
        /*0026*/ 	.short	(.L_9 - .L_8)
	.align		4
.L_8:
        /*0028*/ 	.word	index@(triton_poi_fused_clamp_convolution_div_pow_sqrt_sub_7)
        /*002c*/ 	.word	0x00000000
.L_9:


//--------------------- .nv.info.triton_poi_fused_clamp_convolution_div_pow_sqrt_sub_7 --------------------------
	.section	.nv.info.triton_poi_fused_clamp_convolution_div_pow_sqrt_sub_7,"",@"SHT_CUDA_INFO"
	.sectionflags	@""
	.align	4


	//----- nvinfo : EIATTR_CUDA_API_VERSION
	.align		4
        /*0000*/ 	.byte	0x04, 0x37
        /*0002*/ 	.short	(.L_11 - .L_10)
.L_10:
        /*0004*/ 	.word	0x0000007c


	//----- nvinfo : EIATTR_KPARAM_INFO
	.align		4
.L_11:
        /*0008*/ 	.byte	0x04, 0x17
        /*000a*/ 	.short	(.L_13 - .L_12)
.L_12:
        /*000c*/ 	.word	0x00000000
        /*0010*/ 	.short	0x0004
        /*0012*/ 	.short	0x0020
        /*0014*/ 	.byte	0x00, 0xf0, 0x11, 0x00


	//----- nvinfo : EIATTR_KPARAM_INFO
	.align		4
.L_13:
        /*0018*/ 	.byte	0x04, 0x17
        /*001a*/ 	.short	(.L_15 - .L_14)
.L_14:
        /*001c*/ 	.word	0x00000000
        /*0020*/ 	.short	0x0003
        /*0022*/ 	.short	0x0018
        /*0024*/ 	.byte	0x00, 0xf4, 0x21, 0x00


	//----- nvinfo : EIATTR_KPARAM_INFO
	.align		4
.L_15:
        /*0028*/ 	.byte	0x04, 0x17
        /*002a*/ 	.short	(.L_17 - .L_16)
.L_16:
        /*002c*/ 	.word	0x00000000
        /*0030*/ 	.short	0x0002
        /*0032*/ 	.short	0x0010
        /*0034*/ 	.byte	0x00, 0xf4, 0x21, 0x00


	//----- nvinfo : EIATTR_KPARAM_INFO
	.align		4
.L_17:
        /*0038*/ 	.byte	0x04, 0x17
        /*003a*/ 	.short	(.L_19 - .L_18)
.L_18:
        /*003c*/ 	.word	0x00000000
        /*0040*/ 	.short	0x0001
        /*0042*/ 	.short	0x0008
        /*0044*/ 	.byte	0x00, 0xf4, 0x21, 0x00


	//----- nvinfo : EIATTR_KPARAM_INFO
	.align		4
.L_19:
        /*0048*/ 	.byte	0x04, 0x17
        /*004a*/ 	.short	(.L_21 - .L_20)
.L_20:
        /*004c*/ 	.word	0x00000000
        /*0050*/ 	.short	0x0000
        /*0052*/ 	.short	0x0000
        /*0054*/ 	.byte	0x00, 0xf4, 0x21, 0x00


	//----- nvinfo : EIATTR_SPARSE_MMA_MASK
	.align		4
.L_21:
        /*0058*/ 	.byte	0x03, 0x50
        /*005a*/ 	.short	0x0000


	//----- nvinfo : EIATTR_MAXREG_COUNT
	.align		4
        /*005c*/ 	.byte	0x03, 0x1b
        /*005e*/ 	.short	0x00ff


	//----- nvinfo : EIATTR_EXIT_INSTR_OFFSETS
	.align		4
        /*0060*/ 	.byte	0x04, 0x1c
        /*0062*/ 	.short	(.L_23 - .L_22)


	//   ....[0]....
.L_22:
        /*0064*/ 	.word	0x000002f0


	//----- nvinfo : EIATTR_REQNTID
	.align		4
.L_23:
        /*0068*/ 	.byte	0x04, 0x10
        /*006a*/ 	.short	(.L_25 - .L_24)
.L_24:
        /*006c*/ 	.word	0x00000080
        /*0070*/ 	.word	0x00000001
        /*0074*/ 	.word	0x00000001


	//----- nvinfo : EIATTR_CBANK_PARAM_SIZE
	.align		4
.L_25:
        /*0078*/ 	.byte	0x03, 0x19
        /*007a*/ 	.short	0x0024


	//----- nvinfo : EIATTR_PARAM_CBANK
	.align		4
        /*007c*/ 	.byte	0x04, 0x0a
        /*007e*/ 	.short	(.L_27 - .L_26)
	.align		4
.L_26:
        /*0080*/ 	.word	index@(.nv.constant0.triton_poi_fused_clamp_convolution_div_pow_sqrt_sub_7)
        /*0084*/ 	.short	0x0210
        /*0086*/ 	.short	0x0024


	//----- nvinfo : EIATTR_SW_WAR
	.align		4
.L_27:
        /*0088*/ 	.byte	0x04, 0x36
        /*008a*/ 	.short	(.L_29 - .L_28)
.L_28:
        /*008c*/ 	.word	0x00000008
.L_29:


//--------------------- .nv.callgraph             --------------------------
	.section	.nv.callgraph,"",@"SHT_CUDA_CALLGRAPH"
	.align	4
	.sectionentsize	8
	.align		4
        /*0000*/ 	.word	0x00000000
	.align		4
        /*0004*/ 	.word	0xffffffff
	.align		4
        /*0008*/ 	.word	0x00000000
	.align		4
        /*000c*/ 	.word	0xfffffffe
	.align		4
        /*0010*/ 	.word	0x00000000
	.align		4
        /*0014*/ 	.word	0xfffffffd
	.align		4
        /*0018*/ 	.word	0x00000000
	.align		4
        /*001c*/ 	.word	0xfffffffc


//--------------------- .nv.constant4             --------------------------
	.section	.nv.constant4,"a",@progbits
	.align	8
	.align		8
.nv.constant4:
        /*0000*/ 	.dword	_$_str
	.align		8
        /*0008*/ 	.dword	_$_str_$_2


//--------------------- .text.triton_poi_fused_clamp_convolution_div_pow_sqrt_sub_7 --------------------------
	.section	.text.triton_poi_fused_clamp_convolution_div_pow_sqrt_sub_7,"ax",@progbits
	.align	128
        .global         triton_poi_fused_clamp_convolution_div_pow_sqrt_sub_7
        .type           triton_poi_fused_clamp_convolution_div_pow_sqrt_sub_7,@function
        .size           triton_poi_fused_clamp_convolution_div_pow_sqrt_sub_7,(.L_x_1 - triton_poi_fused_clamp_convolution_div_pow_sqrt_sub_7)
        .other          triton_poi_fused_clamp_convolution_div_pow_sqrt_sub_7,@"STO_CUDA_ENTRY STV_DEFAULT"
triton_poi_fused_clamp_convolution_div_pow_sqrt_sub_7:
.text.triton_poi_fused_clamp_convolution_div_pow_sqrt_sub_7:
[----:B------:R-:W-:Y:S01]  /*0000*/  LDC R1, c[0x0][0x28] ;  /* 0x00000a00ff017b82 */ /* 0x000fe20000000800 */
[----:B------:R-:W1:Y:S07]  /*0010*/  S2R R0, SR_TID.X ;  /* 0x0000000000007919 */ /* 0x000e6e0000002100 */
[----:B------:R-:W2:Y:S01]  /*0020*/  LDC.64 R2, c[0x0][0x210] ;  /* 0x00008400ff027b82 */ /* 0x000ea20000000a00 */
[----:B------:R-:W-:Y:S01]  /*0030*/  ULDC.64 UR4, c[0x0][0x208] ;  /* 0x0000820000047ab9 */ /* 0x000fe20000000a00 */
[----:B------:R-:W3:Y:S01]  /*0040*/  S2R R5, SR_CTAID.X ;  /* 0x0000000000057919 */ /* 0x000ee20000002500 */
[----:B-1----:R-:W-:-:S02]  /*0050*/  SHF.L.U32 R0, R0, 0x1, RZ ;  /* 0x0000000100007819 */ /* 0x002fc400000006ff */
[----:B---3--:R-:W-:Y:S02]  /*0060*/  SHF.R.S32.HI R7, RZ, 0x17, R5 ;  /* 0x00000017ff077819 */ /* 0x008fe40000011405 */
[----:B------:R-:W-:Y:S02]  /*0070*/  LOP3.LUT R0, R0, 0xfe, RZ, 0xc0, !PT ;  /* 0x000000fe00007812 */ /* 0x000fe400078ec0ff */
[----:B------:R-:W-:Y:S02]  /*0080*/  SGXT R7, R7, 0x1 ;  /* 0x000000010707781a */ /* 0x000fe40000000200 */
[----:B------:R-:W-:Y:S02]  /*0090*/  LEA R0, R5, R0, 0x8 ;  /* 0x0000000005007211 */ /* 0x000fe400078e40ff */
[----:B------:R-:W1:Y:S02]  /*00a0*/  LDC.64 R4, c[0x0][0x218] ;  /* 0x00008600ff047b82 */ /* 0x000e640000000a00 */
[----:B------:R-:W-:Y:S01]  /*00b0*/  LEA.HI R7, R7, R0, RZ, 0x6 ;  /* 0x0000000007077211 */ /* 0x000fe200078f30ff */
[----:B--2---:R-:W-:-:S03]  /*00c0*/  IMAD.WIDE R2, R0, 0x4, R2 ;  /* 0x0000000400027825 */ /* 0x004fc600078e0202 */
[----:B------:R-:W-:Y:S02]  /*00d0*/  SHF.R.S32.HI R7, RZ, 0x6, R7 ;  /* 0x00000006ff077819 */ /* 0x000fe40000011407 */
[----:B------:R-:W2:Y:S02]  /*00e0*/  LDG.E.64 R8, desc[UR4][R2.64] ;  /* 0x0000000402087981 */ /* 0x000ea4000c1e1b00 */
[----:B------:R-:W-:-:S04]  /*00f0*/  LEA.HI R6, R7, R7, RZ, 0x7 ;  /* 0x0000000707067211 */ /* 0x000fc800078f38ff */
[----:B------:R-:W-:-:S04]  /*0100*/  LOP3.LUT R6, R6, 0xffffff80, RZ, 0xc0, !PT ;  /* 0xffffff8006067812 */ /* 0x000fc800078ec0ff */
[----:B------:R-:W-:-:S05]  /*0110*/  IADD3 R7, R7, -R6, RZ ;  /* 0x8000000607077210 */ /* 0x000fca0007ffe0ff */
[----:B-1----:R-:W-:Y:S02]  /*0120*/  IMAD.WIDE R4, R7, 0x4, R4 ;  /* 0x0000000407047825 */ /* 0x002fe400078e0204 */
[----:B------:R-:W1:Y:S04]  /*0130*/  LDC.64 R6, c[0x0][0x220] ;  /* 0x00008800ff067b82 */ /* 0x000e680000000a00 */
[----:B------:R-:W2:Y:S01]  /*0140*/  LDG.E.EL R4, desc[UR4][R4.64] ;  /* 0x0000000404047981 */ /* 0x000ea2000c2e1900 */
[----:B-1----:R-:W-:-:S06]  /*0150*/  IMAD.WIDE R6, R0, 0x4, R6 ;  /* 0x0000000400067825 */ /* 0x002fcc00078e0206 */
[----:B------:R-:W3:Y:S01]  /*0160*/  LDG.E.64 R6, desc[UR4][R6.64] ;  /* 0x0000000406067981 */ /* 0x000ee2000c1e1b00 */
[--C-:B--2---:R-:W-:Y:S01]  /*0170*/  FADD R9, R9, R4.reuse ;  /* 0x0000000409097221 */ /* 0x104fe20000000000 */
[----:B------:R-:W-:Y:S02]  /*0180*/  FADD R8, R8, R4 ;  /* 0x0000000408087221 */ /* 0x000fe40000000000 */
[----:B------:R-:W1:Y:S01]  /*0190*/  LDC.64 R4, c[0x0][0x228] ;  /* 0x00008a00ff047b82 */ /* 0x000e620000000a00 */
[----:B------:R-:W2:Y:S08]  /*01a0*/  MUFU.SQRT R11, R9 ;  /* 0x00000009000b7308 */ /* 0x000eb00000002000 */
[----:B------:R-:W4:Y:S01]  /*01b0*/  MUFU.SQRT R10, R8 ;  /* 0x00000008000a7308 */ /* 0x000f220000002000 */
[----:B--2---:R-:W-:-:S02]  /*01c0*/  FSETP.GT.AND P1, PT, R11, 8.50705917302346158658e+37, PT ;  /* 0x7e8000000b00780b */ /* 0x004fc40003f24000 */
[----:B------:R-:W-:Y:S02]  /*01d0*/  FSETP.GEU.AND P3, PT, R11, 1.175494350822287508e-38, PT ;  /* 0x008000000b00780b */ /* 0x000fe40003f6e000 */
[C---:B----4-:R-:W-:Y:S02]  /*01e0*/  FSETP.GT.AND P0, PT, R10.reuse, 8.50705917302346158658e+37, PT ;  /* 0x7e8000000a00780b */ /* 0x050fe40003f04000 */
[----:B------:R-:W-:-:S07]  /*01f0*/  FSETP.GEU.AND P2, PT, R10, 1.175494350822287508e-38, PT ;  /* 0x008000000a00780b */ /* 0x000fce0003f4e000 */
[----:B------:R-:W-:-:S04]  /*0200*/  @P1 FMUL R11, R11, 0.25 ;  /* 0x3e8000000b0b1820 */ /* 0x000fc80000400000 */
[----:B------:R-:W-:Y:S01]  /*0210*/  @!P3 FMUL R11, R11, 16777216 ;  /* 0x4b8000000b0bb820 */ /* 0x000fe20000400000 */
[----:B------:R-:W-:-:S04]  /*0220*/  @P0 FMUL R10, R10, 0.25 ;  /* 0x3e8000000a0a0820 */ /* 0x000fc80000400000 */
[----:B------:R-:W-:Y:S01]  /*0230*/  @!P2 FMUL R10, R10, 16777216 ;  /* 0x4b8000000a0aa820 */ /* 0x000fe20000400000 */
[----:B------:R-:W2:Y:S01]  /*0240*/  MUFU.RCP R12, R11 ;  /* 0x0000000b000c7308 */ /* 0x000ea20000001000 */
[----:B---3--:R-:W-:-:S07]  /*0250*/  @P1 FMUL R7, R7, 0.25 ;  /* 0x3e80000007071820 */ /* 0x008fce0000400000 */
[----:B------:R-:W3:Y:S01]  /*0260*/  MUFU.RCP R13, R10 ;  /* 0x0000000a000d7308 */ /* 0x000ee20000001000 */
[----:B------:R-:W-:Y:S01]  /*0270*/  @P0 FMUL R6, R6, 0.25 ;  /* 0x3e80000006060820 */ /* 0x000fe20000400000 */
[----:B------:R-:W-:-:S03]  /*0280*/  @!P3 FMUL R7, R7, 16777216 ;  /* 0x4b8000000707b820 */ /* 0x000fc60000400000 */
[----:B------:R-:W-:Y:S01]  /*0290*/  @!P2 FMUL R6, R6, 16777216 ;  /* 0x4b8000000606a820 */ /* 0x000fe20000400000 */
[----:B-1----:R-:W-:-:S04]  /*02a0*/  IMAD.WIDE R4, R0, 0x4, R4 ;  /* 0x0000000400047825 */ /* 0x002fc800078e0204 */
[----:B--2---:R-:W-:Y:S01]  /*02b0*/  FMUL R7, R12, R7 ;  /* 0x000000070c077220 */ /* 0x004fe20000400000 */
[----:B------:R-:W-:Y:S01]  /*02c0*/  STG.E.64 desc[UR4][R2.64], R8 ;  /* 0x0000000802007986 */ /* 0x000fe2000c101b04 */
[----:B---3--:R-:W-:-:S05]  /*02d0*/  FMUL R6, R13, R6 ;  /* 0x000000060d067220 */ /* 0x008fca0000400000 */
[----:B------:R-:W-:Y:S01]  /*02e0*/  STG.E.64 desc[UR4][R4.64], R6 ;  /* 0x0000000604007986 */ /* 0x000fe2000c101b04 */
[----:B------:R-:W-:Y:S05]  /*02f0*/  EXIT ;  /* 0x000000000000794d */ /* 0x000fea0003800000 */
.L_x_0:
[----:B------:R-:W-:-:S00]  /*0300*/  BRA `(.L_x_0) ;  /* 0xfffffffc00fc7947 */ /* 0x000fc0000383ffff */
[----:B------:R-:W-:-:S00]  /*0310*/  NOP ;  /* 0x0000000000007918 */ /* 0x000fc00000000000 */
        /* <DEDUP_REMOVED lines=14> */
.L_x_1:


//--------------------- .nv.global.init           --------------------------
	.section	.nv.global.init,"aw",@progbits
.nv.global.init:
	.type		_$_str,@object
	.size		_$_str,(_$_str_$_2 - _$_str)
_$_str:
        /*0000*/ 	.byte	0x5f, 0x5f, 0x43, 0x55, 0x44, 0x41, 0x5f, 0x46, 0x54, 0x5a, 0x00
	.type		_$_str_$_2,@object
	.size		_$_str_$_2,(.L_1 - _$_str_$_2)
_$_str_$_2:
        /*000b*/ 	.byte	0x5f, 0x5f, 0x43, 0x55, 0x44, 0x41, 0x5f, 0x50, 0x52, 0x45, 0x43, 0x5f, 0x53, 0x51, 0x52, 0x54
        /*001b*/ 	.byte	0x00
.L_1:


//--------------------- .nv.constant0.triton_poi_fused_clamp_convolution_div_pow_sqrt_sub_7 --------------------------
	.section	.nv.constant0.triton_poi_fused_clamp_convolution_div_pow_sqrt_sub_7,"a",@progbits
	.sectionflags	@""
	.align	4
.nv.constant0.triton_poi_fused_clamp_convolution_div_pow_sqrt_sub_7:
	.zero		564
